//
// Generated by NVIDIA NVVM Compiler
//
// Compiler Build ID: CL-36424714
// Cuda compilation tools, release 13.0, V13.0.88
// Based on NVVM 20.0.0
//

.version 9.0
.target sm_100
.address_size 64

	// .globl	_Z9reduce_v0ILi256EEvPfS0_
// _ZZ9reduce_v0ILi256EEvPfS0_E4smem has been demoted

.visible .entry _Z9reduce_v0ILi256EEvPfS0_(
	.param .u64 .ptr .align 1 _Z9reduce_v0ILi256EEvPfS0__param_0,
	.param .u64 .ptr .align 1 _Z9reduce_v0ILi256EEvPfS0__param_1
)
{
	.reg .pred 	%p<5>;
	.reg .b32 	%r<20>;
	.reg .b32 	%f<6>;
	.reg .b64 	%rd<9>;
	// demoted variable
	.shared .align 4 .b8 _ZZ9reduce_v0ILi256EEvPfS0_E4smem[1024];
	ld.param.u64 	%rd2, [_Z9reduce_v0ILi256EEvPfS0__param_0];
	ld.param.u64 	%rd1, [_Z9reduce_v0ILi256EEvPfS0__param_1];
	cvta.to.global.u64 	%rd3, %rd2;
	mov.u32 	%r1, %tid.x;
	mov.u32 	%r2, %ctaid.x;
	shl.b32 	%r7, %r2, 8;
	add.s32 	%r8, %r7, %r1;
	mul.wide.s32 	%rd4, %r8, 4;
	add.s64 	%rd5, %rd3, %rd4;
	ld.global.f32 	%f1, [%rd5];
	shl.b32 	%r9, %r1, 2;
	mov.u32 	%r10, _ZZ9reduce_v0ILi256EEvPfS0_E4smem;
	add.s32 	%r11, %r10, %r9;
	st.shared.f32 	[%r11], %f1;
	bar.sync 	0;
	mov.u32 	%r3, %ntid.x;
	setp.lt.u32 	%p1, %r3, 2;
	@%p1 bra 	$L__BB0_5;
	mov.b32 	%r19, 1;
$L__BB0_2:
	shl.b32 	%r5, %r19, 1;
	mul.lo.s32 	%r6, %r5, %r1;
	setp.ge.u32 	%p2, %r6, %r3;
	@%p2 bra 	$L__BB0_4;
	add.s32 	%r13, %r6, %r19;
	shl.b32 	%r14, %r13, 2;
	add.s32 	%r16, %r10, %r14;
	ld.shared.f32 	%f2, [%r16];
	shl.b32 	%r17, %r6, 2;
	add.s32 	%r18, %r10, %r17;
	ld.shared.f32 	%f3, [%r18];
	add.f32 	%f4, %f2, %f3;
	st.shared.f32 	[%r18], %f4;
$L__BB0_4:
	bar.sync 	0;
	setp.lt.u32 	%p3, %r5, %r3;
	mov.u32 	%r19, %r5;
	@%p3 bra 	$L__BB0_2;
$L__BB0_5:
	setp.ne.s32 	%p4, %r1, 0;
	@%p4 bra 	$L__BB0_7;
	ld.shared.f32 	%f5, [_ZZ9reduce_v0ILi256EEvPfS0_E4smem];
	cvta.to.global.u64 	%rd6, %rd1;
	mul.wide.u32 	%rd7, %r2, 4;
	add.s64 	%rd8, %rd6, %rd7;
	st.global.f32 	[%rd8], %f5;
$L__BB0_7:
	ret;

}


// ===== COMPILED SASS (sm_100) =====

	.target	sm_100

	.elftype	@"ET_EXEC"


//--------------------- .note.nv.tkinfo           --------------------------
	.section	.note.nv.tkinfo,"",@"SHT_NOTE"
	.sectionflags	@"SHF_NOTE_NV_TKINFO"
	.tkinfo
        /*0018*/ 	.word	0x00000002
        /*0030*/ 	.string	""
        /*0030*/ 	.string	"ptxas"
        /*0030*/ 	.string	"Cuda compilation tools, release 13.0, V13.0.88"
        /*0030*/ 	.string	"Build cuda_13.0.r13.0/compiler.36424714_0"
        /*0030*/ 	.string	"-arch sm_100 -m 64 "



//--------------------- .note.nv.cuinfo           --------------------------
	.section	.note.nv.cuinfo,"",@"SHT_NOTE"
	.sectionflags	@"SHF_NOTE_NV_CUINFO"
        /*0018*/ 	.short	0x0002
        /*001a*/ 	.short	0x0064
        /*001c*/ 	.short	0x0082
	.zero		2


//--------------------- .nv.info                  --------------------------
	.section	.nv.info,"",@"SHT_CUDA_INFO"
	.align	4


	//----- nvinfo : EIATTR_REGCOUNT
	.align		4
        /*0000*/ 	.byte	0x04, 0x2f
        /*0002*/ 	.short	(.L_1 - .L_0)
	.align		4
.L_0:
        /*0004*/ 	.word	index@(_Z9reduce_v0ILi256EEvPfS0_)
        /*0008*/ 	.word	0x0000000a


	//----- nvinfo : EIATTR_FRAME_SIZE
	.align		4
.L_1:
        /*000c*/ 	.byte	0x04, 0x11
        /*000e*/ 	.short	(.L_3 - .L_2)
	.align		4
.L_2:
        /*0010*/ 	.word	index@(_Z9reduce_v0ILi256EEvPfS0_)
        /*0014*/ 	.word	0x00000000


	//----- nvinfo : EIATTR_MIN_STACK_SIZE
	.align		4
.L_3:
        /*0018*/ 	.byte	0x04, 0x12
        /*001a*/ 	.short	(.L_5 - .L_4)
	.align		4
.L_4:
        /*001c*/ 	.word	index@(_Z9reduce_v0ILi256EEvPfS0_)
        /*0020*/ 	.word	0x00000000
.L_5:


//--------------------- .nv.compat                --------------------------
	.section	.nv.compat,"",@"SHT_CUDA_COMPAT_INFO"
	.align	4
        /*0000*/ 	.byte	0x02, 0x09, 0x00, 0x00, 0x02, 0x02, 0x01, 0x00, 0x02, 0x05, 0x05, 0x00, 0x03, 0x07, 0x01, 0x01
        /*0010*/ 	.byte	0x02, 0x03, 0x00, 0x00, 0x02, 0x06, 0x01, 0x00, 0x04, 0x0b, 0x08, 0x00, 0x09, 0x00, 0x00, 0x00
        /*0020*/ 	.byte	0x00, 0x00, 0x00, 0x00


//--------------------- .nv.info._Z9reduce_v0ILi256EEvPfS0_ --------------------------
	.section	.nv.info._Z9reduce_v0ILi256EEvPfS0_,"",@"SHT_CUDA_INFO"
	.sectionflags	@""
	.align	4


	//----- nvinfo : EIATTR_CUDA_API_VERSION
	.align		4
        /*0000*/ 	.byte	0x04, 0x37
        /*0002*/ 	.short	(.L_7 - .L_6)
.L_6:
        /*0004*/ 	.word	0x00000082


	//----- nvinfo : EIATTR_KPARAM_INFO
	.align		4
.L_7:
        /*0008*/ 	.byte	0x04, 0x17
        /*000a*/ 	.short	(.L_9 - .L_8)
.L_8:
        /*000c*/ 	.word	0x00000000
        /*0010*/ 	.short	0x0001
        /*0012*/ 	.short	0x0008
        /*0014*/ 	.byte	0x00, 0xf5, 0x21, 0x00


	//----- nvinfo : EIATTR_KPARAM_INFO
	.align		4
.L_9:
        /*0018*/ 	.byte	0x04, 0x17
        /*001a*/ 	.short	(.L_11 - .L_10)
.L_10:
        /*001c*/ 	.word	0x00000000
        /*0020*/ 	.short	0x0000
        /*0022*/ 	.short	0x0000
        /*0024*/ 	.byte	0x00, 0xf5, 0x21, 0x00


	//----- nvinfo : EIATTR_SPARSE_MMA_MASK
	.align		4
.L_11:
        /*0028*/ 	.byte	0x03, 0x50
        /*002a*/ 	.short	0x0000


	//----- nvinfo : EIATTR_MAXREG_COUNT
	.align		4
        /*002c*/ 	.byte	0x03, 0x1b
        /*002e*/ 	.short	0x00ff


	//----- nvinfo : EIATTR_NUM_BARRIERS
	.align		4
        /*0030*/ 	.byte	0x02, 0x4c
        /*0032*/ 	.byte	0x01
	.zero		1


	//----- nvinfo : EIATTR_MERCURY_ISA_VERSION
	.align		4
        /*0034*/ 	.byte	0x03, 0x5f
        /*0036*/ 	.short	0x0101


	//----- nvinfo : EIATTR_VRC_CTA_INIT_COUNT
	.align		4
        /*0038*/ 	.byte	0x02, 0x4a
	.zero		1
	.zero		1


	//----- nvinfo : EIATTR_EXIT_INSTR_OFFSETS
	.align		4
        /*003c*/ 	.byte	0x04, 0x1c
        /*003e*/ 	.short	(.L_13 - .L_12)


	//   ....[0]....
.L_12:
        /*0040*/ 	.word	0x00000210


	//   ....[1]....
        /*0044*/ 	.word	0x00000290


	//----- nvinfo : EIATTR_CBANK_PARAM_SIZE
	.align		4
.L_13:
        /*0048*/ 	.byte	0x03, 0x19
        /*004a*/ 	.short	0x0010


	//----- nvinfo : EIATTR_PARAM_CBANK
	.align		4
        /*004c*/ 	.byte	0x04, 0x0a
        /*004e*/ 	.short	(.L_15 - .L_14)
	.align		4
.L_14:
        /*0050*/ 	.word	index@(.nv.constant0._Z9reduce_v0ILi256EEvPfS0_)
        /*0054*/ 	.short	0x0380
        /*0056*/ 	.short	0x0010


	//----- nvinfo : EIATTR_SW_WAR
	.align		4
.L_15:
        /*0058*/ 	.byte	0x04, 0x36
        /*005a*/ 	.short	(.L_17 - .L_16)
.L_16:
        /*005c*/ 	.word	0x00000008
.L_17:


//--------------------- .nv.callgraph             --------------------------
	.section	.nv.callgraph,"",@"SHT_CUDA_CALLGRAPH"
	.align	4
	.sectionentsize	8
	.align		4
        /*0000*/ 	.word	0x00000000
	.align		4
        /*0004*/ 	.word	0xffffffff
	.align		4
        /*0008*/ 	.word	0x00000000
	.align		4
        /*000c*/ 	.word	0xfffffffe
	.align		4
        /*0010*/ 	.word	0x00000000
	.align		4
        /*0014*/ 	.word	0xfffffffd
	.align		4
        /*0018*/ 	.word	0x00000000
	.align		4
        /*001c*/ 	.word	0xfffffffc


//--------------------- .text._Z9reduce_v0ILi256EEvPfS0_ --------------------------
	.section	.text._Z9reduce_v0ILi256EEvPfS0_,"ax",@progbits
	.align	128
        .global         _Z9reduce_v0ILi256EEvPfS0_
        .type           _Z9reduce_v0ILi256EEvPfS0_,@function
        .size           _Z9reduce_v0ILi256EEvPfS0_,(.L_x_3 - _Z9reduce_v0ILi256EEvPfS0_)
        .other          _Z9reduce_v0ILi256EEvPfS0_,@"STO_CUDA_ENTRY STV_DEFAULT"
_Z9reduce_v0ILi256EEvPfS0_:
.text._Z9reduce_v0ILi256EEvPfS0_:
[----:B------:R-:W-:Y:S01]  /*0000*/  LDC R1, c[0x0][0x37c] ;  /* 0x0000df00ff017b82 */ /* 0x000fe20000000800 */
[----:B------:R-:W0:Y:S07]  /*0010*/  S2R R4, SR_TID.X ;  /* 0x0000000000047919 */ /* 0x000e2e0000002100 */
[----:B------:R-:W1:Y:S01]  /*0020*/  LDC.64 R2, c[0x0][0x380] ;  /* 0x0000e000ff027b82 */ /* 0x000e620000000a00 */
[----:B------:R-:W2:Y:S01]  /*0030*/  LDCU.64 UR8, c[0x0][0x358] ;  /* 0x00006b00ff0877ac */ /* 0x000ea20008000a00 */
[----:B------:R-:W0:Y:S02]  /*0040*/  S2R R7, SR_CTAID.X ;  /* 0x0000000000077919 */ /* 0x000e240000002500 */
[----:B0-----:R-:W-:-:S04]  /*0050*/  IMAD R5, R7, 0x100, R4 ;  /* 0x0000010007057824 */ /* 0x001fc800078e0204 */
[----:B-1----:R-:W-:-:S06]  /*0060*/  IMAD.WIDE R2, R5, 0x4, R2 ;  /* 0x0000000405027825 */ /* 0x002fcc00078e0202 */
[----:B--2---:R-:W2:Y:S01]  /*0070*/  LDG.E R2, desc[UR8][R2.64] ;  /* 0x0000000802027981 */ /* 0x004ea2000c1e1900 */
[----:B------:R-:W0:Y:S01]  /*0080*/  S2UR UR5, SR_CgaCtaId ;  /* 0x00000000000579c3 */ /* 0x000e220000008800 */
[----:B------:R-:W-:Y:S01]  /*0090*/  UMOV UR4, 0x400 ;  /* 0x0000040000047882 */ /* 0x000fe20000000000 */
[----:B------:R-:W1:Y:S01]  /*00a0*/  LDCU UR7, c[0x0][0x360] ;  /* 0x00006c00ff0777ac */ /* 0x000e620008000800 */
[----:B------:R-:W-:Y:S01]  /*00b0*/  ISETP.NE.AND P1, PT, R4, RZ, PT ;  /* 0x000000ff0400720c */ /* 0x000fe20003f25270 */
[----:B-1----:R-:W-:Y:S02]  /*00c0*/  UISETP.GE.U32.AND UP0, UPT, UR7, 0x2, UPT ;  /* 0x000000020700788c */ /* 0x002fe4000bf06070 */
[----:B0-----:R-:W-:-:S06]  /*00d0*/  ULEA UR4, UR5, UR4, 0x18 ;  /* 0x0000000405047291 */ /* 0x001fcc000f8ec0ff */
[----:B------:R-:W-:-:S05]  /*00e0*/  LEA R5, R4, UR4, 0x2 ;  /* 0x0000000404057c11 */ /* 0x000fca000f8e10ff */
[----:B--2---:R0:W-:Y:S01]  /*00f0*/  STS [R5], R2 ;  /* 0x0000000205007388 */ /* 0x0041e20000000800 */
[----:B------:R-:W-:Y:S06]  /*0100*/  BAR.SYNC.DEFER_BLOCKING 0x0 ;  /* 0x0000000000007b1d */ /* 0x000fec0000010000 */
[----:B------:R-:W-:Y:S05]  /*0110*/  BRA.U !UP0, `(.L_x_0) ;  /* 0x00000001083c7547 */ /* 0x000fea000b800000 */
[----:B------:R-:W-:-:S05]  /*0120*/  UMOV UR5, 0x1 ;  /* 0x0000000100057882 */ /* 0x000fca0000000000 */
.L_x_1:
[----:B------:R-:W-:-:S04]  /*0130*/  USHF.L.U32 UR6, UR5, 0x1, URZ ;  /* 0x0000000105067899 */ /* 0x000fc800080006ff */
[----:B------:R-:W-:Y:S02]  /*0140*/  UISETP.GE.U32.AND UP0, UPT, UR6, UR7, UPT ;  /* 0x000000070600728c */ /* 0x000fe4000bf06070 */
[----:B01----:R-:W-:-:S05]  /*0150*/  IMAD R2, R4, UR6, RZ ;  /* 0x0000000604027c24 */ /* 0x003fca000f8e02ff */
[----:B------:R-:W-:-:S13]  /*0160*/  ISETP.GE.U32.AND P0, PT, R2, UR7, PT ;  /* 0x0000000702007c0c */ /* 0x000fda000bf06070 */
[C---:B------:R-:W-:Y:S01]  /*0170*/  @!P0 IADD3 R0, PT, PT, R2.reuse, UR5, RZ ;  /* 0x0000000502008c10 */ /* 0x040fe2000fffe0ff */
[----:B------:R-:W-:Y:S01]  /*0180*/  UMOV UR5, UR6 ;  /* 0x0000000600057c82 */ /* 0x000fe20008000000 */
[----:B------:R-:W-:Y:S02]  /*0190*/  @!P0 LEA R2, R2, UR4, 0x2 ;  /* 0x0000000402028c11 */ /* 0x000fe4000f8e10ff */
[----:B------:R-:W-:-:S03]  /*01a0*/  @!P0 LEA R0, R0, UR4, 0x2 ;  /* 0x0000000400008c11 */ /* 0x000fc6000f8e10ff */
[----:B------:R-:W-:Y:S04]  /*01b0*/  @!P0 LDS R3, [R2] ;  /* 0x0000000002038984 */ /* 0x000fe80000000800 */
[----:B------:R-:W0:Y:S02]  /*01c0*/  @!P0 LDS R0, [R0] ;  /* 0x0000000000008984 */ /* 0x000e240000000800 */
[----:B0-----:R-:W-:-:S05]  /*01d0*/  @!P0 FADD R3, R0, R3 ;  /* 0x0000000300038221 */ /* 0x001fca0000000000 */
[----:B------:R1:W-:Y:S01]  /*01e0*/  @!P0 STS [R2], R3 ;  /* 0x0000000302008388 */ /* 0x0003e20000000800 */
[----:B------:R-:W-:Y:S06]  /*01f0*/  BAR.SYNC.DEFER_BLOCKING 0x0 ;  /* 0x0000000000007b1d */ /* 0x000fec0000010000 */
[----:B------:R-:W-:Y:S05]  /*0200*/  BRA.U !UP0, `(.L_x_1) ;  /* 0xfffffffd08c87547 */ /* 0x000fea000b83ffff */
.L_x_0:
[----:B------:R-:W-:Y:S05]  /*0210*/  @P1 EXIT ;  /* 0x000000000000194d */ /* 0x000fea0003800000 */
[----:B------:R-:W2:Y:S01]  /*0220*/  S2UR UR5, SR_CgaCtaId ;  /* 0x00000000000579c3 */ /* 0x000ea20000008800 */
[----:B------:R-:W-:-:S07]  /*0230*/  UMOV UR4, 0x400 ;  /* 0x0000040000047882 */ /* 0x000fce0000000000 */
[----:B01----:R-:W0:Y:S01]  /*0240*/  LDC.64 R2, c[0x0][0x388] ;  /* 0x0000e200ff027b82 */ /* 0x003e220000000a00 */
[----:B--2---:R-:W-:Y:S01]  /*0250*/  ULEA UR4, UR5, UR4, 0x18 ;  /* 0x0000000405047291 */ /* 0x004fe2000f8ec0ff */
[----:B0-----:R-:W-:-:S08]  /*0260*/  IMAD.WIDE.U32 R2, R7, 0x4, R2 ;  /* 0x0000000407027825 */ /* 0x001fd000078e0002 */
[----:B------:R-:W0:Y:S04]  /*0270*/  LDS R5, [UR4] ;  /* 0x00000004ff057984 */ /* 0x000e280008000800 */
[----:B0-----:R-:W-:Y:S01]  /*0280*/  STG.E desc[UR8][R2.64], R5 ;  /* 0x0000000502007986 */ /* 0x001fe2000c101908 */
[----:B------:R-:W-:Y:S05]  /*0290*/  EXIT ;  /* 0x000000000000794d */ /* 0x000fea0003800000 */
.L_x_2:
[----:B------:R-:W-:-:S00]  /*02a0*/  BRA `(.L_x_2) ;  /* 0xfffffffc00fc7947 */ /* 0x000fc0000383ffff */
[----:B------:R-:W-:-:S00]  /*02b0*/  NOP ;  /* 0x0000000000007918 */ /* 0x000fc00000000000 */
        /* <DEDUP_REMOVED lines=12> */
.L_x_3:


//--------------------- .nv.shared._Z9reduce_v0ILi256EEvPfS0_ --------------------------
	.section	.nv.shared._Z9reduce_v0ILi256EEvPfS0_,"aw",@nobits
	.sectionflags	@""
	.align	4
.nv.shared._Z9reduce_v0ILi256EEvPfS0_:
	.zero		2048


//--------------------- .nv.shared.reserved.0     --------------------------
	.section	.nv.shared.reserved.0,"aw",@nobits
	.weak		__nv_reservedSMEM_offset_0_alias
	.size		__nv_reservedSMEM_offset_0_alias, 0, 64
	.other		__nv_reservedSMEM_offset_0_alias,@"STO_CUDA_RESERVED_SHARED STV_DEFAULT"
__nv_reservedSMEM_offset_0_alias:
	.zero		0
	.zero		64


//--------------------- .nv.constant0._Z9reduce_v0ILi256EEvPfS0_ --------------------------
	.section	.nv.constant0._Z9reduce_v0ILi256EEvPfS0_,"a",@progbits
	.sectionflags	@""
	.align	4
.nv.constant0._Z9reduce_v0ILi256EEvPfS0_:
	.zero		912


//--------------------- SYMBOLS --------------------------

	.type		.nv.reservedSmem.offset0,@object
	.size		.nv.reservedSmem.offset0,0x4
	.type		.nv.reservedSmem.cap,@object
	.size		.nv.reservedSmem.cap,0x4
